//
// Generated by NVIDIA NVVM Compiler
//
// Compiler Build ID: CL-36424714
// Cuda compilation tools, release 13.0, V13.0.88
// Based on NVVM 20.0.0
//

.version 9.0
.target sm_100
.address_size 64

	// .globl	_Z10GPU_shmem2iPKdS0_Pd
// _ZZ10GPU_shmem2iPKdS0_PdE2as has been demoted
// _ZZ10GPU_shmem2iPKdS0_PdE2bs has been demoted

.visible .entry _Z10GPU_shmem2iPKdS0_Pd(
	.param .u32 _Z10GPU_shmem2iPKdS0_Pd_param_0,
	.param .u64 .ptr .align 1 _Z10GPU_shmem2iPKdS0_Pd_param_1,
	.param .u64 .ptr .align 1 _Z10GPU_shmem2iPKdS0_Pd_param_2,
	.param .u64 .ptr .align 1 _Z10GPU_shmem2iPKdS0_Pd_param_3
)
{
	.reg .pred 	%p<3>;
	.reg .b32 	%r<50>;
	.reg .b64 	%rd<30>;
	.reg .b64 	%fd<459>;
	// demoted variable
	.shared .align 8 .b8 _ZZ10GPU_shmem2iPKdS0_PdE2as[8704];
	// demoted variable
	.shared .align 8 .b8 _ZZ10GPU_shmem2iPKdS0_PdE2bs[8320];
	ld.param.u32 	%r24, [_Z10GPU_shmem2iPKdS0_Pd_param_0];
	ld.param.u64 	%rd6, [_Z10GPU_shmem2iPKdS0_Pd_param_1];
	ld.param.u64 	%rd8, [_Z10GPU_shmem2iPKdS0_Pd_param_2];
	cvta.to.global.u64 	%rd1, %rd8;
	mov.u32 	%r1, %tid.x;
	mov.u32 	%r2, %tid.y;
	mov.u32 	%r25, %ctaid.y;
	shl.b32 	%r26, %r25, 6;
	mov.u32 	%r27, %ctaid.x;
	shl.b32 	%r28, %r27, 6;
	add.s32 	%r3, %r28, %r1;
	add.s32 	%r4, %r26, %r2;
	mul.lo.s32 	%r5, %r4, %r24;
	setp.lt.s32 	%p1, %r24, 1;
	mov.f64 	%fd443, 0d0000000000000000;
	mov.f64 	%fd444, %fd443;
	mov.f64 	%fd445, %fd443;
	mov.f64 	%fd446, %fd443;
	mov.f64 	%fd447, %fd443;
	mov.f64 	%fd448, %fd443;
	mov.f64 	%fd449, %fd443;
	mov.f64 	%fd450, %fd443;
	mov.f64 	%fd451, %fd443;
	mov.f64 	%fd452, %fd443;
	mov.f64 	%fd453, %fd443;
	mov.f64 	%fd454, %fd443;
	mov.f64 	%fd455, %fd443;
	mov.f64 	%fd456, %fd443;
	mov.f64 	%fd457, %fd443;
	mov.f64 	%fd458, %fd443;
	@%p1 bra 	$L__BB0_3;
	shl.b32 	%r30, %r2, 3;
	mov.u32 	%r31, _ZZ10GPU_shmem2iPKdS0_PdE2as;
	mov.u32 	%r32, _ZZ10GPU_shmem2iPKdS0_PdE2bs;
	add.s32 	%r33, %r32, %r30;
	add.s32 	%r6, %r33, 7800;
	mad.lo.s32 	%r9, %r1, 136, %r31;
	add.s32 	%r7, %r9, %r30;
	mad.lo.s32 	%r8, %r1, 520, %r33;
	cvta.to.global.u64 	%rd9, %rd6;
	add.s64 	%rd2, %rd9, 256;
	add.s32 	%r34, %r5, %r1;
	mul.wide.u32 	%rd10, %r34, 8;
	add.s64 	%rd29, %rd1, %rd10;
	add.s32 	%r35, %r4, 48;
	mad.lo.s32 	%r47, %r24, %r35, %r1;
	add.s32 	%r36, %r4, 32;
	mad.lo.s32 	%r46, %r24, %r36, %r1;
	add.s32 	%r37, %r4, 16;
	mad.lo.s32 	%r45, %r24, %r37, %r1;
	mad.lo.s32 	%r49, %r24, %r2, %r3;
	mov.b32 	%r48, 0;
	mov.f64 	%fd443, 0d0000000000000000;
$L__BB0_2:
	mul.wide.s32 	%rd11, %r49, 8;
	add.s64 	%rd12, %rd2, %rd11;
	mul.wide.s32 	%rd13, %r47, 8;
	add.s64 	%rd14, %rd1, %rd13;
	mul.wide.s32 	%rd15, %r46, 8;
	add.s64 	%rd16, %rd1, %rd15;
	mul.wide.s32 	%rd17, %r45, 8;
	add.s64 	%rd18, %rd1, %rd17;
	ld.global.f64 	%fd51, [%rd12+-256];
	st.shared.f64 	[%r7], %fd51;
	ld.global.f64 	%fd52, [%rd12+-128];
	st.shared.f64 	[%r7+2176], %fd52;
	ld.global.f64 	%fd53, [%rd12];
	st.shared.f64 	[%r7+4352], %fd53;
	ld.global.f64 	%fd54, [%rd12+128];
	st.shared.f64 	[%r7+6528], %fd54;
	ld.global.f64 	%fd55, [%rd29];
	st.shared.f64 	[%r8], %fd55;
	ld.global.f64 	%fd56, [%rd18];
	st.shared.f64 	[%r8+128], %fd56;
	ld.global.f64 	%fd57, [%rd16];
	st.shared.f64 	[%r8+256], %fd57;
	ld.global.f64 	%fd58, [%rd14];
	st.shared.f64 	[%r8+384], %fd58;
	bar.sync 	0;
	shl.b32 	%r38, %r24, 4;
	add.s32 	%r49, %r49, %r38;
	ld.shared.f64 	%fd59, [%r6+-7800];
	ld.shared.f64 	%fd60, [%r9];
	fma.rn.f64 	%fd61, %fd60, %fd59, %fd458;
	ld.shared.f64 	%fd62, [%r9+2176];
	fma.rn.f64 	%fd63, %fd62, %fd59, %fd454;
	ld.shared.f64 	%fd64, [%r9+4352];
	fma.rn.f64 	%fd65, %fd64, %fd59, %fd450;
	ld.shared.f64 	%fd66, [%r9+6528];
	fma.rn.f64 	%fd67, %fd66, %fd59, %fd446;
	ld.shared.f64 	%fd68, [%r6+-7672];
	fma.rn.f64 	%fd69, %fd60, %fd68, %fd457;
	fma.rn.f64 	%fd70, %fd62, %fd68, %fd453;
	fma.rn.f64 	%fd71, %fd64, %fd68, %fd449;
	fma.rn.f64 	%fd72, %fd66, %fd68, %fd445;
	ld.shared.f64 	%fd73, [%r6+-7544];
	fma.rn.f64 	%fd74, %fd60, %fd73, %fd456;
	fma.rn.f64 	%fd75, %fd62, %fd73, %fd452;
	fma.rn.f64 	%fd76, %fd64, %fd73, %fd448;
	fma.rn.f64 	%fd77, %fd66, %fd73, %fd444;
	ld.shared.f64 	%fd78, [%r6+-7416];
	fma.rn.f64 	%fd79, %fd60, %fd78, %fd455;
	fma.rn.f64 	%fd80, %fd62, %fd78, %fd451;
	fma.rn.f64 	%fd81, %fd64, %fd78, %fd447;
	fma.rn.f64 	%fd82, %fd66, %fd78, %fd443;
	ld.shared.f64 	%fd83, [%r6+-7280];
	ld.shared.f64 	%fd84, [%r9+8];
	fma.rn.f64 	%fd85, %fd84, %fd83, %fd61;
	ld.shared.f64 	%fd86, [%r9+2184];
	fma.rn.f64 	%fd87, %fd86, %fd83, %fd63;
	ld.shared.f64 	%fd88, [%r9+4360];
	fma.rn.f64 	%fd89, %fd88, %fd83, %fd65;
	ld.shared.f64 	%fd90, [%r9+6536];
	fma.rn.f64 	%fd91, %fd90, %fd83, %fd67;
	ld.shared.f64 	%fd92, [%r6+-7152];
	fma.rn.f64 	%fd93, %fd84, %fd92, %fd69;
	fma.rn.f64 	%fd94, %fd86, %fd92, %fd70;
	fma.rn.f64 	%fd95, %fd88, %fd92, %fd71;
	fma.rn.f64 	%fd96, %fd90, %fd92, %fd72;
	ld.shared.f64 	%fd97, [%r6+-7024];
	fma.rn.f64 	%fd98, %fd84, %fd97, %fd74;
	fma.rn.f64 	%fd99, %fd86, %fd97, %fd75;
	fma.rn.f64 	%fd100, %fd88, %fd97, %fd76;
	fma.rn.f64 	%fd101, %fd90, %fd97, %fd77;
	ld.shared.f64 	%fd102, [%r6+-6896];
	fma.rn.f64 	%fd103, %fd84, %fd102, %fd79;
	fma.rn.f64 	%fd104, %fd86, %fd102, %fd80;
	fma.rn.f64 	%fd105, %fd88, %fd102, %fd81;
	fma.rn.f64 	%fd106, %fd90, %fd102, %fd82;
	ld.shared.f64 	%fd107, [%r6+-6760];
	ld.shared.f64 	%fd108, [%r9+16];
	fma.rn.f64 	%fd109, %fd108, %fd107, %fd85;
	ld.shared.f64 	%fd110, [%r9+2192];
	fma.rn.f64 	%fd111, %fd110, %fd107, %fd87;
	ld.shared.f64 	%fd112, [%r9+4368];
	fma.rn.f64 	%fd113, %fd112, %fd107, %fd89;
	ld.shared.f64 	%fd114, [%r9+6544];
	fma.rn.f64 	%fd115, %fd114, %fd107, %fd91;
	ld.shared.f64 	%fd116, [%r6+-6632];
	fma.rn.f64 	%fd117, %fd108, %fd116, %fd93;
	fma.rn.f64 	%fd118, %fd110, %fd116, %fd94;
	fma.rn.f64 	%fd119, %fd112, %fd116, %fd95;
	fma.rn.f64 	%fd120, %fd114, %fd116, %fd96;
	ld.shared.f64 	%fd121, [%r6+-6504];
	fma.rn.f64 	%fd122, %fd108, %fd121, %fd98;
	fma.rn.f64 	%fd123, %fd110, %fd121, %fd99;
	fma.rn.f64 	%fd124, %fd112, %fd121, %fd100;
	fma.rn.f64 	%fd125, %fd114, %fd121, %fd101;
	ld.shared.f64 	%fd126, [%r6+-6376];
	fma.rn.f64 	%fd127, %fd108, %fd126, %fd103;
	fma.rn.f64 	%fd128, %fd110, %fd126, %fd104;
	fma.rn.f64 	%fd129, %fd112, %fd126, %fd105;
	fma.rn.f64 	%fd130, %fd114, %fd126, %fd106;
	ld.shared.f64 	%fd131, [%r6+-6240];
	ld.shared.f64 	%fd132, [%r9+24];
	fma.rn.f64 	%fd133, %fd132, %fd131, %fd109;
	ld.shared.f64 	%fd134, [%r9+2200];
	fma.rn.f64 	%fd135, %fd134, %fd131, %fd111;
	ld.shared.f64 	%fd136, [%r9+4376];
	fma.rn.f64 	%fd137, %fd136, %fd131, %fd113;
	ld.shared.f64 	%fd138, [%r9+6552];
	fma.rn.f64 	%fd139, %fd138, %fd131, %fd115;
	ld.shared.f64 	%fd140, [%r6+-6112];
	fma.rn.f64 	%fd141, %fd132, %fd140, %fd117;
	fma.rn.f64 	%fd142, %fd134, %fd140, %fd118;
	fma.rn.f64 	%fd143, %fd136, %fd140, %fd119;
	fma.rn.f64 	%fd144, %fd138, %fd140, %fd120;
	ld.shared.f64 	%fd145, [%r6+-5984];
	fma.rn.f64 	%fd146, %fd132, %fd145, %fd122;
	fma.rn.f64 	%fd147, %fd134, %fd145, %fd123;
	fma.rn.f64 	%fd148, %fd136, %fd145, %fd124;
	fma.rn.f64 	%fd149, %fd138, %fd145, %fd125;
	ld.shared.f64 	%fd150, [%r6+-5856];
	fma.rn.f64 	%fd151, %fd132, %fd150, %fd127;
	fma.rn.f64 	%fd152, %fd134, %fd150, %fd128;
	fma.rn.f64 	%fd153, %fd136, %fd150, %fd129;
	fma.rn.f64 	%fd154, %fd138, %fd150, %fd130;
	ld.shared.f64 	%fd155, [%r6+-5720];
	ld.shared.f64 	%fd156, [%r9+32];
	fma.rn.f64 	%fd157, %fd156, %fd155, %fd133;
	ld.shared.f64 	%fd158, [%r9+2208];
	fma.rn.f64 	%fd159, %fd158, %fd155, %fd135;
	ld.shared.f64 	%fd160, [%r9+4384];
	fma.rn.f64 	%fd161, %fd160, %fd155, %fd137;
	ld.shared.f64 	%fd162, [%r9+6560];
	fma.rn.f64 	%fd163, %fd162, %fd155, %fd139;
	ld.shared.f64 	%fd164, [%r6+-5592];
	fma.rn.f64 	%fd165, %fd156, %fd164, %fd141;
	fma.rn.f64 	%fd166, %fd158, %fd164, %fd142;
	fma.rn.f64 	%fd167, %fd160, %fd164, %fd143;
	fma.rn.f64 	%fd168, %fd162, %fd164, %fd144;
	ld.shared.f64 	%fd169, [%r6+-5464];
	fma.rn.f64 	%fd170, %fd156, %fd169, %fd146;
	fma.rn.f64 	%fd171, %fd158, %fd169, %fd147;
	fma.rn.f64 	%fd172, %fd160, %fd169, %fd148;
	fma.rn.f64 	%fd173, %fd162, %fd169, %fd149;
	ld.shared.f64 	%fd174, [%r6+-5336];
	fma.rn.f64 	%fd175, %fd156, %fd174, %fd151;
	fma.rn.f64 	%fd176, %fd158, %fd174, %fd152;
	fma.rn.f64 	%fd177, %fd160, %fd174, %fd153;
	fma.rn.f64 	%fd178, %fd162, %fd174, %fd154;
	ld.shared.f64 	%fd179, [%r6+-5200];
	ld.shared.f64 	%fd180, [%r9+40];
	fma.rn.f64 	%fd181, %fd180, %fd179, %fd157;
	ld.shared.f64 	%fd182, [%r9+2216];
	fma.rn.f64 	%fd183, %fd182, %fd179, %fd159;
	ld.shared.f64 	%fd184, [%r9+4392];
	fma.rn.f64 	%fd185, %fd184, %fd179, %fd161;
	ld.shared.f64 	%fd186, [%r9+6568];
	fma.rn.f64 	%fd187, %fd186, %fd179, %fd163;
	ld.shared.f64 	%fd188, [%r6+-5072];
	fma.rn.f64 	%fd189, %fd180, %fd188, %fd165;
	fma.rn.f64 	%fd190, %fd182, %fd188, %fd166;
	fma.rn.f64 	%fd191, %fd184, %fd188, %fd167;
	fma.rn.f64 	%fd192, %fd186, %fd188, %fd168;
	ld.shared.f64 	%fd193, [%r6+-4944];
	fma.rn.f64 	%fd194, %fd180, %fd193, %fd170;
	fma.rn.f64 	%fd195, %fd182, %fd193, %fd171;
	fma.rn.f64 	%fd196, %fd184, %fd193, %fd172;
	fma.rn.f64 	%fd197, %fd186, %fd193, %fd173;
	ld.shared.f64 	%fd198, [%r6+-4816];
	fma.rn.f64 	%fd199, %fd180, %fd198, %fd175;
	fma.rn.f64 	%fd200, %fd182, %fd198, %fd176;
	fma.rn.f64 	%fd201, %fd184, %fd198, %fd177;
	fma.rn.f64 	%fd202, %fd186, %fd198, %fd178;
	ld.shared.f64 	%fd203, [%r6+-4680];
	ld.shared.f64 	%fd204, [%r9+48];
	fma.rn.f64 	%fd205, %fd204, %fd203, %fd181;
	ld.shared.f64 	%fd206, [%r9+2224];
	fma.rn.f64 	%fd207, %fd206, %fd203, %fd183;
	ld.shared.f64 	%fd208, [%r9+4400];
	fma.rn.f64 	%fd209, %fd208, %fd203, %fd185;
	ld.shared.f64 	%fd210, [%r9+6576];
	fma.rn.f64 	%fd211, %fd210, %fd203, %fd187;
	ld.shared.f64 	%fd212, [%r6+-4552];
	fma.rn.f64 	%fd213, %fd204, %fd212, %fd189;
	fma.rn.f64 	%fd214, %fd206, %fd212, %fd190;
	fma.rn.f64 	%fd215, %fd208, %fd212, %fd191;
	fma.rn.f64 	%fd216, %fd210, %fd212, %fd192;
	ld.shared.f64 	%fd217, [%r6+-4424];
	fma.rn.f64 	%fd218, %fd204, %fd217, %fd194;
	fma.rn.f64 	%fd219, %fd206, %fd217, %fd195;
	fma.rn.f64 	%fd220, %fd208, %fd217, %fd196;
	fma.rn.f64 	%fd221, %fd210, %fd217, %fd197;
	ld.shared.f64 	%fd222, [%r6+-4296];
	fma.rn.f64 	%fd223, %fd204, %fd222, %fd199;
	fma.rn.f64 	%fd224, %fd206, %fd222, %fd200;
	fma.rn.f64 	%fd225, %fd208, %fd222, %fd201;
	fma.rn.f64 	%fd226, %fd210, %fd222, %fd202;
	ld.shared.f64 	%fd227, [%r6+-4160];
	ld.shared.f64 	%fd228, [%r9+56];
	fma.rn.f64 	%fd229, %fd228, %fd227, %fd205;
	ld.shared.f64 	%fd230, [%r9+2232];
	fma.rn.f64 	%fd231, %fd230, %fd227, %fd207;
	ld.shared.f64 	%fd232, [%r9+4408];
	fma.rn.f64 	%fd233, %fd232, %fd227, %fd209;
	ld.shared.f64 	%fd234, [%r9+6584];
	fma.rn.f64 	%fd235, %fd234, %fd227, %fd211;
	ld.shared.f64 	%fd236, [%r6+-4032];
	fma.rn.f64 	%fd237, %fd228, %fd236, %fd213;
	fma.rn.f64 	%fd238, %fd230, %fd236, %fd214;
	fma.rn.f64 	%fd239, %fd232, %fd236, %fd215;
	fma.rn.f64 	%fd240, %fd234, %fd236, %fd216;
	ld.shared.f64 	%fd241, [%r6+-3904];
	fma.rn.f64 	%fd242, %fd228, %fd241, %fd218;
	fma.rn.f64 	%fd243, %fd230, %fd241, %fd219;
	fma.rn.f64 	%fd244, %fd232, %fd241, %fd220;
	fma.rn.f64 	%fd245, %fd234, %fd241, %fd221;
	ld.shared.f64 	%fd246, [%r6+-3776];
	fma.rn.f64 	%fd247, %fd228, %fd246, %fd223;
	fma.rn.f64 	%fd248, %fd230, %fd246, %fd224;
	fma.rn.f64 	%fd249, %fd232, %fd246, %fd225;
	fma.rn.f64 	%fd250, %fd234, %fd246, %fd226;
	ld.shared.f64 	%fd251, [%r6+-3640];
	ld.shared.f64 	%fd252, [%r9+64];
	fma.rn.f64 	%fd253, %fd252, %fd251, %fd229;
	ld.shared.f64 	%fd254, [%r9+2240];
	fma.rn.f64 	%fd255, %fd254, %fd251, %fd231;
	ld.shared.f64 	%fd256, [%r9+4416];
	fma.rn.f64 	%fd257, %fd256, %fd251, %fd233;
	ld.shared.f64 	%fd258, [%r9+6592];
	fma.rn.f64 	%fd259, %fd258, %fd251, %fd235;
	ld.shared.f64 	%fd260, [%r6+-3512];
	fma.rn.f64 	%fd261, %fd252, %fd260, %fd237;
	fma.rn.f64 	%fd262, %fd254, %fd260, %fd238;
	fma.rn.f64 	%fd263, %fd256, %fd260, %fd239;
	fma.rn.f64 	%fd264, %fd258, %fd260, %fd240;
	ld.shared.f64 	%fd265, [%r6+-3384];
	fma.rn.f64 	%fd266, %fd252, %fd265, %fd242;
	fma.rn.f64 	%fd267, %fd254, %fd265, %fd243;
	fma.rn.f64 	%fd268, %fd256, %fd265, %fd244;
	fma.rn.f64 	%fd269, %fd258, %fd265, %fd245;
	ld.shared.f64 	%fd270, [%r6+-3256];
	fma.rn.f64 	%fd271, %fd252, %fd270, %fd247;
	fma.rn.f64 	%fd272, %fd254, %fd270, %fd248;
	fma.rn.f64 	%fd273, %fd256, %fd270, %fd249;
	fma.rn.f64 	%fd274, %fd258, %fd270, %fd250;
	ld.shared.f64 	%fd275, [%r6+-3120];
	ld.shared.f64 	%fd276, [%r9+72];
	fma.rn.f64 	%fd277, %fd276, %fd275, %fd253;
	ld.shared.f64 	%fd278, [%r9+2248];
	fma.rn.f64 	%fd279, %fd278, %fd275, %fd255;
	ld.shared.f64 	%fd280, [%r9+4424];
	fma.rn.f64 	%fd281, %fd280, %fd275, %fd257;
	ld.shared.f64 	%fd282, [%r9+6600];
	fma.rn.f64 	%fd283, %fd282, %fd275, %fd259;
	ld.shared.f64 	%fd284, [%r6+-2992];
	fma.rn.f64 	%fd285, %fd276, %fd284, %fd261;
	fma.rn.f64 	%fd286, %fd278, %fd284, %fd262;
	fma.rn.f64 	%fd287, %fd280, %fd284, %fd263;
	fma.rn.f64 	%fd288, %fd282, %fd284, %fd264;
	ld.shared.f64 	%fd289, [%r6+-2864];
	fma.rn.f64 	%fd290, %fd276, %fd289, %fd266;
	fma.rn.f64 	%fd291, %fd278, %fd289, %fd267;
	fma.rn.f64 	%fd292, %fd280, %fd289, %fd268;
	fma.rn.f64 	%fd293, %fd282, %fd289, %fd269;
	ld.shared.f64 	%fd294, [%r6+-2736];
	fma.rn.f64 	%fd295, %fd276, %fd294, %fd271;
	fma.rn.f64 	%fd296, %fd278, %fd294, %fd272;
	fma.rn.f64 	%fd297, %fd280, %fd294, %fd273;
	fma.rn.f64 	%fd298, %fd282, %fd294, %fd274;
	ld.shared.f64 	%fd299, [%r6+-2600];
	ld.shared.f64 	%fd300, [%r9+80];
	fma.rn.f64 	%fd301, %fd300, %fd299, %fd277;
	ld.shared.f64 	%fd302, [%r9+2256];
	fma.rn.f64 	%fd303, %fd302, %fd299, %fd279;
	ld.shared.f64 	%fd304, [%r9+4432];
	fma.rn.f64 	%fd305, %fd304, %fd299, %fd281;
	ld.shared.f64 	%fd306, [%r9+6608];
	fma.rn.f64 	%fd307, %fd306, %fd299, %fd283;
	ld.shared.f64 	%fd308, [%r6+-2472];
	fma.rn.f64 	%fd309, %fd300, %fd308, %fd285;
	fma.rn.f64 	%fd310, %fd302, %fd308, %fd286;
	fma.rn.f64 	%fd311, %fd304, %fd308, %fd287;
	fma.rn.f64 	%fd312, %fd306, %fd308, %fd288;
	ld.shared.f64 	%fd313, [%r6+-2344];
	fma.rn.f64 	%fd314, %fd300, %fd313, %fd290;
	fma.rn.f64 	%fd315, %fd302, %fd313, %fd291;
	fma.rn.f64 	%fd316, %fd304, %fd313, %fd292;
	fma.rn.f64 	%fd317, %fd306, %fd313, %fd293;
	ld.shared.f64 	%fd318, [%r6+-2216];
	fma.rn.f64 	%fd319, %fd300, %fd318, %fd295;
	fma.rn.f64 	%fd320, %fd302, %fd318, %fd296;
	fma.rn.f64 	%fd321, %fd304, %fd318, %fd297;
	fma.rn.f64 	%fd322, %fd306, %fd318, %fd298;
	ld.shared.f64 	%fd323, [%r6+-2080];
	ld.shared.f64 	%fd324, [%r9+88];
	fma.rn.f64 	%fd325, %fd324, %fd323, %fd301;
	ld.shared.f64 	%fd326, [%r9+2264];
	fma.rn.f64 	%fd327, %fd326, %fd323, %fd303;
	ld.shared.f64 	%fd328, [%r9+4440];
	fma.rn.f64 	%fd329, %fd328, %fd323, %fd305;
	ld.shared.f64 	%fd330, [%r9+6616];
	fma.rn.f64 	%fd331, %fd330, %fd323, %fd307;
	ld.shared.f64 	%fd332, [%r6+-1952];
	fma.rn.f64 	%fd333, %fd324, %fd332, %fd309;
	fma.rn.f64 	%fd334, %fd326, %fd332, %fd310;
	fma.rn.f64 	%fd335, %fd328, %fd332, %fd311;
	fma.rn.f64 	%fd336, %fd330, %fd332, %fd312;
	ld.shared.f64 	%fd337, [%r6+-1824];
	fma.rn.f64 	%fd338, %fd324, %fd337, %fd314;
	fma.rn.f64 	%fd339, %fd326, %fd337, %fd315;
	fma.rn.f64 	%fd340, %fd328, %fd337, %fd316;
	fma.rn.f64 	%fd341, %fd330, %fd337, %fd317;
	ld.shared.f64 	%fd342, [%r6+-1696];
	fma.rn.f64 	%fd343, %fd324, %fd342, %fd319;
	fma.rn.f64 	%fd344, %fd326, %fd342, %fd320;
	fma.rn.f64 	%fd345, %fd328, %fd342, %fd321;
	fma.rn.f64 	%fd346, %fd330, %fd342, %fd322;
	ld.shared.f64 	%fd347, [%r6+-1560];
	ld.shared.f64 	%fd348, [%r9+96];
	fma.rn.f64 	%fd349, %fd348, %fd347, %fd325;
	ld.shared.f64 	%fd350, [%r9+2272];
	fma.rn.f64 	%fd351, %fd350, %fd347, %fd327;
	ld.shared.f64 	%fd352, [%r9+4448];
	fma.rn.f64 	%fd353, %fd352, %fd347, %fd329;
	ld.shared.f64 	%fd354, [%r9+6624];
	fma.rn.f64 	%fd355, %fd354, %fd347, %fd331;
	ld.shared.f64 	%fd356, [%r6+-1432];
	fma.rn.f64 	%fd357, %fd348, %fd356, %fd333;
	fma.rn.f64 	%fd358, %fd350, %fd356, %fd334;
	fma.rn.f64 	%fd359, %fd352, %fd356, %fd335;
	fma.rn.f64 	%fd360, %fd354, %fd356, %fd336;
	ld.shared.f64 	%fd361, [%r6+-1304];
	fma.rn.f64 	%fd362, %fd348, %fd361, %fd338;
	fma.rn.f64 	%fd363, %fd350, %fd361, %fd339;
	fma.rn.f64 	%fd364, %fd352, %fd361, %fd340;
	fma.rn.f64 	%fd365, %fd354, %fd361, %fd341;
	ld.shared.f64 	%fd366, [%r6+-1176];
	fma.rn.f64 	%fd367, %fd348, %fd366, %fd343;
	fma.rn.f64 	%fd368, %fd350, %fd366, %fd344;
	fma.rn.f64 	%fd369, %fd352, %fd366, %fd345;
	fma.rn.f64 	%fd370, %fd354, %fd366, %fd346;
	ld.shared.f64 	%fd371, [%r6+-1040];
	ld.shared.f64 	%fd372, [%r9+104];
	fma.rn.f64 	%fd373, %fd372, %fd371, %fd349;
	ld.shared.f64 	%fd374, [%r9+2280];
	fma.rn.f64 	%fd375, %fd374, %fd371, %fd351;
	ld.shared.f64 	%fd376, [%r9+4456];
	fma.rn.f64 	%fd377, %fd376, %fd371, %fd353;
	ld.shared.f64 	%fd378, [%r9+6632];
	fma.rn.f64 	%fd379, %fd378, %fd371, %fd355;
	ld.shared.f64 	%fd380, [%r6+-912];
	fma.rn.f64 	%fd381, %fd372, %fd380, %fd357;
	fma.rn.f64 	%fd382, %fd374, %fd380, %fd358;
	fma.rn.f64 	%fd383, %fd376, %fd380, %fd359;
	fma.rn.f64 	%fd384, %fd378, %fd380, %fd360;
	ld.shared.f64 	%fd385, [%r6+-784];
	fma.rn.f64 	%fd386, %fd372, %fd385, %fd362;
	fma.rn.f64 	%fd387, %fd374, %fd385, %fd363;
	fma.rn.f64 	%fd388, %fd376, %fd385, %fd364;
	fma.rn.f64 	%fd389, %fd378, %fd385, %fd365;
	ld.shared.f64 	%fd390, [%r6+-656];
	fma.rn.f64 	%fd391, %fd372, %fd390, %fd367;
	fma.rn.f64 	%fd392, %fd374, %fd390, %fd368;
	fma.rn.f64 	%fd393, %fd376, %fd390, %fd369;
	fma.rn.f64 	%fd394, %fd378, %fd390, %fd370;
	ld.shared.f64 	%fd395, [%r6+-520];
	ld.shared.f64 	%fd396, [%r9+112];
	fma.rn.f64 	%fd397, %fd396, %fd395, %fd373;
	ld.shared.f64 	%fd398, [%r9+2288];
	fma.rn.f64 	%fd399, %fd398, %fd395, %fd375;
	ld.shared.f64 	%fd400, [%r9+4464];
	fma.rn.f64 	%fd401, %fd400, %fd395, %fd377;
	ld.shared.f64 	%fd402, [%r9+6640];
	fma.rn.f64 	%fd403, %fd402, %fd395, %fd379;
	ld.shared.f64 	%fd404, [%r6+-392];
	fma.rn.f64 	%fd405, %fd396, %fd404, %fd381;
	fma.rn.f64 	%fd406, %fd398, %fd404, %fd382;
	fma.rn.f64 	%fd407, %fd400, %fd404, %fd383;
	fma.rn.f64 	%fd408, %fd402, %fd404, %fd384;
	ld.shared.f64 	%fd409, [%r6+-264];
	fma.rn.f64 	%fd410, %fd396, %fd409, %fd386;
	fma.rn.f64 	%fd411, %fd398, %fd409, %fd387;
	fma.rn.f64 	%fd412, %fd400, %fd409, %fd388;
	fma.rn.f64 	%fd413, %fd402, %fd409, %fd389;
	ld.shared.f64 	%fd414, [%r6+-136];
	fma.rn.f64 	%fd415, %fd396, %fd414, %fd391;
	fma.rn.f64 	%fd416, %fd398, %fd414, %fd392;
	fma.rn.f64 	%fd417, %fd400, %fd414, %fd393;
	fma.rn.f64 	%fd418, %fd402, %fd414, %fd394;
	ld.shared.f64 	%fd419, [%r6];
	ld.shared.f64 	%fd420, [%r9+120];
	fma.rn.f64 	%fd458, %fd420, %fd419, %fd397;
	ld.shared.f64 	%fd421, [%r9+2296];
	fma.rn.f64 	%fd454, %fd421, %fd419, %fd399;
	ld.shared.f64 	%fd422, [%r9+4472];
	fma.rn.f64 	%fd450, %fd422, %fd419, %fd401;
	ld.shared.f64 	%fd423, [%r9+6648];
	fma.rn.f64 	%fd446, %fd423, %fd419, %fd403;
	ld.shared.f64 	%fd424, [%r6+128];
	fma.rn.f64 	%fd457, %fd420, %fd424, %fd405;
	fma.rn.f64 	%fd453, %fd421, %fd424, %fd406;
	fma.rn.f64 	%fd449, %fd422, %fd424, %fd407;
	fma.rn.f64 	%fd445, %fd423, %fd424, %fd408;
	ld.shared.f64 	%fd425, [%r6+256];
	fma.rn.f64 	%fd456, %fd420, %fd425, %fd410;
	fma.rn.f64 	%fd452, %fd421, %fd425, %fd411;
	fma.rn.f64 	%fd448, %fd422, %fd425, %fd412;
	fma.rn.f64 	%fd444, %fd423, %fd425, %fd413;
	ld.shared.f64 	%fd426, [%r6+384];
	fma.rn.f64 	%fd455, %fd420, %fd426, %fd415;
	fma.rn.f64 	%fd451, %fd421, %fd426, %fd416;
	fma.rn.f64 	%fd447, %fd422, %fd426, %fd417;
	fma.rn.f64 	%fd443, %fd423, %fd426, %fd418;
	bar.sync 	0;
	add.s32 	%r48, %r48, 16;
	add.s64 	%rd29, %rd29, 128;
	add.s32 	%r47, %r47, 16;
	add.s32 	%r46, %r46, 16;
	add.s32 	%r45, %r45, 16;
	setp.lt.s32 	%p2, %r48, %r24;
	@%p2 bra 	$L__BB0_2;
$L__BB0_3:
	ld.param.u64 	%rd28, [_Z10GPU_shmem2iPKdS0_Pd_param_3];
	cvta.to.global.u64 	%rd19, %rd28;
	shl.b32 	%r39, %r24, 4;
	add.s32 	%r40, %r5, %r3;
	mul.wide.s32 	%rd20, %r40, 8;
	add.s64 	%rd21, %rd19, %rd20;
	st.global.f64 	[%rd21], %fd458;
	st.global.f64 	[%rd21+128], %fd454;
	st.global.f64 	[%rd21+256], %fd450;
	st.global.f64 	[%rd21+384], %fd446;
	add.s32 	%r41, %r40, %r39;
	mul.wide.s32 	%rd22, %r41, 8;
	add.s64 	%rd23, %rd19, %rd22;
	st.global.f64 	[%rd23], %fd457;
	st.global.f64 	[%rd23+128], %fd453;
	st.global.f64 	[%rd23+256], %fd449;
	st.global.f64 	[%rd23+384], %fd445;
	shl.b32 	%r42, %r24, 5;
	add.s32 	%r43, %r42, %r40;
	mul.wide.s32 	%rd24, %r43, 8;
	add.s64 	%rd25, %rd19, %rd24;
	st.global.f64 	[%rd25], %fd456;
	st.global.f64 	[%rd25+128], %fd452;
	st.global.f64 	[%rd25+256], %fd448;
	st.global.f64 	[%rd25+384], %fd444;
	add.s32 	%r44, %r43, %r39;
	mul.wide.s32 	%rd26, %r44, 8;
	add.s64 	%rd27, %rd19, %rd26;
	st.global.f64 	[%rd27], %fd455;
	st.global.f64 	[%rd27+128], %fd451;
	st.global.f64 	[%rd27+256], %fd447;
	st.global.f64 	[%rd27+384], %fd443;
	ret;

}


// ===== COMPILED SASS (sm_100) =====

	.target	sm_100

	.elftype	@"ET_EXEC"


//--------------------- .note.nv.tkinfo           --------------------------
	.section	.note.nv.tkinfo,"",@"SHT_NOTE"
	.sectionflags	@"SHF_NOTE_NV_TKINFO"
	.tkinfo
        /*0018*/ 	.word	0x00000002
        /*0030*/ 	.string	""
        /*0030*/ 	.string	"ptxas"
        /*0030*/ 	.string	"Cuda compilation tools, release 13.0, V13.0.88"
        /*0030*/ 	.string	"Build cuda_13.0.r13.0/compiler.36424714_0"
        /*0030*/ 	.string	"-arch sm_100 -m 64 "



//--------------------- .note.nv.cuinfo           --------------------------
	.section	.note.nv.cuinfo,"",@"SHT_NOTE"
	.sectionflags	@"SHF_NOTE_NV_CUINFO"
        /*0018*/ 	.short	0x0002
        /*001a*/ 	.short	0x0064
        /*001c*/ 	.short	0x0082
	.zero		2


//--------------------- .nv.info                  --------------------------
	.section	.nv.info,"",@"SHT_CUDA_INFO"
	.align	4


	//----- nvinfo : EIATTR_REGCOUNT
	.align		4
        /*0000*/ 	.byte	0x04, 0x2f
        /*0002*/ 	.short	(.L_1 - .L_0)
	.align		4
.L_0:
        /*0004*/ 	.word	index@(_Z10GPU_shmem2iPKdS0_Pd)
        /*0008*/ 	.word	0x00000040


	//----- nvinfo : EIATTR_FRAME_SIZE
	.align		4
.L_1:
        /*000c*/ 	.byte	0x04, 0x11
        /*000e*/ 	.short	(.L_3 - .L_2)
	.align		4
.L_2:
        /*0010*/ 	.word	index@(_Z10GPU_shmem2iPKdS0_Pd)
        /*0014*/ 	.word	0x00000000


	//----- nvinfo : EIATTR_MIN_STACK_SIZE
	.align		4
.L_3:
        /*0018*/ 	.byte	0x04, 0x12
        /*001a*/ 	.short	(.L_5 - .L_4)
	.align		4
.L_4:
        /*001c*/ 	.word	index@(_Z10GPU_shmem2iPKdS0_Pd)
        /*0020*/ 	.word	0x00000000
.L_5:


//--------------------- .nv.compat                --------------------------
	.section	.nv.compat,"",@"SHT_CUDA_COMPAT_INFO"
	.align	4
        /*0000*/ 	.byte	0x02, 0x09, 0x00, 0x00, 0x02, 0x02, 0x01, 0x00, 0x02, 0x05, 0x05, 0x00, 0x03, 0x07, 0x01, 0x01
        /*0010*/ 	.byte	0x02, 0x03, 0x00, 0x00, 0x02, 0x06, 0x01, 0x00, 0x04, 0x0b, 0x08, 0x00, 0x01, 0x00, 0x00, 0x00
        /*0020*/ 	.byte	0x00, 0x00, 0x00, 0x00


//--------------------- .nv.info._Z10GPU_shmem2iPKdS0_Pd --------------------------
	.section	.nv.info._Z10GPU_shmem2iPKdS0_Pd,"",@"SHT_CUDA_INFO"
	.sectionflags	@""
	.align	4


	//----- nvinfo : EIATTR_CUDA_API_VERSION
	.align		4
        /*0000*/ 	.byte	0x04, 0x37
        /*0002*/ 	.short	(.L_7 - .L_6)
.L_6:
        /*0004*/ 	.word	0x00000082


	//----- nvinfo : EIATTR_KPARAM_INFO
	.align		4
.L_7:
        /*0008*/ 	.byte	0x04, 0x17
        /*000a*/ 	.short	(.L_9 - .L_8)
.L_8:
        /*000c*/ 	.word	0x00000000
        /*0010*/ 	.short	0x0003
        /*0012*/ 	.short	0x0018
        /*0014*/ 	.byte	0x00, 0xf5, 0x21, 0x00


	//----- nvinfo : EIATTR_KPARAM_INFO
	.align		4
.L_9:
        /*0018*/ 	.byte	0x04, 0x17
        /*001a*/ 	.short	(.L_11 - .L_10)
.L_10:
        /*001c*/ 	.word	0x00000000
        /*0020*/ 	.short	0x0002
        /*0022*/ 	.short	0x0010
        /*0024*/ 	.byte	0x00, 0xf5, 0x21, 0x00


	//----- nvinfo : EIATTR_KPARAM_INFO
	.align		4
.L_11:
        /*0028*/ 	.byte	0x04, 0x17
        /*002a*/ 	.short	(.L_13 - .L_12)
.L_12:
        /*002c*/ 	.word	0x00000000
        /*0030*/ 	.short	0x0001
        /*0032*/ 	.short	0x0008
        /*0034*/ 	.byte	0x00, 0xf5, 0x21, 0x00


	//----- nvinfo : EIATTR_KPARAM_INFO
	.align		4
.L_13:
        /*0038*/ 	.byte	0x04, 0x17
        /*003a*/ 	.short	(.L_15 - .L_14)
.L_14:
        /*003c*/ 	.word	0x00000000
        /*0040*/ 	.short	0x0000
        /*0042*/ 	.short	0x0000
        /*0044*/ 	.byte	0x00, 0xf0, 0x11, 0x00


	//----- nvinfo : EIATTR_SPARSE_MMA_MASK
	.align		4
.L_15:
        /*0048*/ 	.byte	0x03, 0x50
        /*004a*/ 	.short	0x0000


	//----- nvinfo : EIATTR_MAXREG_COUNT
	.align		4
        /*004c*/ 	.byte	0x03, 0x1b
        /*004e*/ 	.short	0x00ff


	//----- nvinfo : EIATTR_NUM_BARRIERS
	.align		4
        /*0050*/ 	.byte	0x02, 0x4c
        /*0052*/ 	.byte	0x01
	.zero		1


	//----- nvinfo : EIATTR_MERCURY_ISA_VERSION
	.align		4
        /*0054*/ 	.byte	0x03, 0x5f
        /*0056*/ 	.short	0x0101


	//----- nvinfo : EIATTR_VRC_CTA_INIT_COUNT
	.align		4
        /*0058*/ 	.byte	0x02, 0x4a
	.zero		1
	.zero		1


	//----- nvinfo : EIATTR_EXIT_INSTR_OFFSETS
	.align		4
        /*005c*/ 	.byte	0x04, 0x1c
        /*005e*/ 	.short	(.L_17 - .L_16)


	//   ....[0]....
.L_16:
        /*0060*/ 	.word	0x00001f40


	//----- nvinfo : EIATTR_CBANK_PARAM_SIZE
	.align		4
.L_17:
        /*0064*/ 	.byte	0x03, 0x19
        /*0066*/ 	.short	0x0020


	//----- nvinfo : EIATTR_PARAM_CBANK
	.align		4
        /*0068*/ 	.byte	0x04, 0x0a
        /*006a*/ 	.short	(.L_19 - .L_18)
	.align		4
.L_18:
        /*006c*/ 	.word	index@(.nv.constant0._Z10GPU_shmem2iPKdS0_Pd)
        /*0070*/ 	.short	0x0380
        /*0072*/ 	.short	0x0020


	//----- nvinfo : EIATTR_SW_WAR
	.align		4
.L_19:
        /*0074*/ 	.byte	0x04, 0x36
        /*0076*/ 	.short	(.L_21 - .L_20)
.L_20:
        /*0078*/ 	.word	0x00000008
.L_21:


//--------------------- .nv.callgraph             --------------------------
	.section	.nv.callgraph,"",@"SHT_CUDA_CALLGRAPH"
	.align	4
	.sectionentsize	8
	.align		4
        /*0000*/ 	.word	0x00000000
	.align		4
        /*0004*/ 	.word	0xffffffff
	.align		4
        /*0008*/ 	.word	0x00000000
	.align		4
        /*000c*/ 	.word	0xfffffffe
	.align		4
        /*0010*/ 	.word	0x00000000
	.align		4
        /*0014*/ 	.word	0xfffffffd
	.align		4
        /*0018*/ 	.word	0x00000000
	.align		4
        /*001c*/ 	.word	0xfffffffc


//--------------------- .text._Z10GPU_shmem2iPKdS0_Pd --------------------------
	.section	.text._Z10GPU_shmem2iPKdS0_Pd,"ax",@progbits
	.align	128
        .global         _Z10GPU_shmem2iPKdS0_Pd
        .type           _Z10GPU_shmem2iPKdS0_Pd,@function
        .size           _Z10GPU_shmem2iPKdS0_Pd,(.L_x_3 - _Z10GPU_shmem2iPKdS0_Pd)
        .other          _Z10GPU_shmem2iPKdS0_Pd,@"STO_CUDA_ENTRY STV_DEFAULT"
_Z10GPU_shmem2iPKdS0_Pd:
.text._Z10GPU_shmem2iPKdS0_Pd:
[----:B------:R-:W-:Y:S01]  /*0000*/  LDC R1, c[0x0][0x37c] ;  /* 0x0000df00ff017b82 */ /* 0x000fe20000000800 */
[----:B------:R-:W0:Y:S01]  /*0010*/  S2R R55, SR_TID.X ;  /* 0x0000000000377919 */ /* 0x000e220000002100 */
[----:B------:R-:W1:Y:S01]  /*0020*/  LDCU UR10, c[0x0][0x380] ;  /* 0x00007000ff0a77ac */ /* 0x000e620008000800 */
[----:B------:R-:W-:Y:S02]  /*0030*/  CS2R R42, SRZ ;  /* 0x00000000002a7805 */ /* 0x000fe4000001ff00 */
[----:B------:R-:W-:Y:S01]  /*0040*/  CS2R R38, SRZ ;  /* 0x0000000000267805 */ /* 0x000fe2000001ff00 */
[----:B------:R-:W0:Y:S01]  /*0050*/  S2R R0, SR_CTAID.X ;  /* 0x0000000000007919 */ /* 0x000e220000002500 */
[----:B------:R-:W-:Y:S02]  /*0060*/  CS2R R30, SRZ ;  /* 0x00000000001e7805 */ /* 0x000fe4000001ff00 */
[----:B------:R-:W-:Y:S02]  /*0070*/  CS2R R20, SRZ ;  /* 0x0000000000147805 */ /* 0x000fe4000001ff00 */
[----:B------:R-:W-:Y:S01]  /*0080*/  CS2R R10, SRZ ;  /* 0x00000000000a7805 */ /* 0x000fe2000001ff00 */
[----:B------:R-:W2:Y:S01]  /*0090*/  S2R R13, SR_TID.Y ;  /* 0x00000000000d7919 */ /* 0x000ea20000002200 */
[----:B------:R-:W-:-:S02]  /*00a0*/  CS2R R36, SRZ ;  /* 0x0000000000247805 */ /* 0x000fc4000001ff00 */
[----:B------:R-:W-:Y:S02]  /*00b0*/  CS2R R28, SRZ ;  /* 0x00000000001c7805 */ /* 0x000fe4000001ff00 */
[----:B------:R-:W-:Y:S01]  /*00c0*/  CS2R R18, SRZ ;  /* 0x0000000000127805 */ /* 0x000fe2000001ff00 */
[----:B------:R-:W2:Y:S01]  /*00d0*/  S2R R2, SR_CTAID.Y ;  /* 0x0000000000027919 */ /* 0x000ea20000002600 */
[----:B------:R-:W-:Y:S02]  /*00e0*/  CS2R R48, SRZ ;  /* 0x0000000000307805 */ /* 0x000fe4000001ff00 */
[----:B------:R-:W-:Y:S02]  /*00f0*/  CS2R R34, SRZ ;  /* 0x0000000000227805 */ /* 0x000fe4000001ff00 */
[----:B------:R-:W-:Y:S02]  /*0100*/  CS2R R26, SRZ ;  /* 0x00000000001a7805 */ /* 0x000fe4000001ff00 */
[----:B------:R-:W-:-:S02]  /*0110*/  CS2R R16, SRZ ;  /* 0x0000000000107805 */ /* 0x000fc4000001ff00 */
[----:B------:R-:W-:Y:S02]  /*0120*/  CS2R R40, SRZ ;  /* 0x0000000000287805 */ /* 0x000fe4000001ff00 */
[----:B------:R-:W-:Y:S01]  /*0130*/  CS2R R32, SRZ ;  /* 0x0000000000207805 */ /* 0x000fe2000001ff00 */
[----:B-1----:R-:W-:Y:S01]  /*0140*/  UISETP.GE.AND UP0, UPT, UR10, 0x1, UPT ;  /* 0x000000010a00788c */ /* 0x002fe2000bf06270 */
[----:B------:R-:W-:Y:S02]  /*0150*/  CS2R R24, SRZ ;  /* 0x0000000000187805 */ /* 0x000fe4000001ff00 */
[----:B------:R-:W-:Y:S01]  /*0160*/  CS2R R14, SRZ ;  /* 0x00000000000e7805 */ /* 0x000fe2000001ff00 */
[----:B------:R-:W1:Y:S01]  /*0170*/  LDCU.64 UR8, c[0x0][0x358] ;  /* 0x00006b00ff0877ac */ /* 0x000e620008000a00 */
[----:B0-----:R-:W-:Y:S02]  /*0180*/  IMAD R0, R0, 0x40, R55 ;  /* 0x0000004000007824 */ /* 0x001fe400078e0237 */
[----:B--2---:R-:W-:-:S02]  /*0190*/  IMAD R5, R2, 0x40, R13 ;  /* 0x0000004002057824 */ /* 0x004fc400078e020d */
[----:B------:R-:W-:Y:S05]  /*01a0*/  BRA.U !UP0, `(.L_x_0) ;  /* 0x0000001908f87547 */ /* 0x000fea000b800000 */
[----:B------:R-:W0:Y:S01]  /*01b0*/  S2R R9, SR_CgaCtaId ;  /* 0x0000000000097919 */ /* 0x000e220000008800 */
[----:B------:R-:W2:Y:S01]  /*01c0*/  LDCU.64 UR6, c[0x0][0x388] ;  /* 0x00007100ff0677ac */ /* 0x000ea20008000a00 */
[----:B------:R-:W-:Y:S01]  /*01d0*/  MOV R4, 0x400 ;  /* 0x0000040000047802 */ /* 0x000fe20000000f00 */
[----:B------:R-:W-:Y:S01]  /*01e0*/  HFMA2 R3, -RZ, RZ, 0, 4.76837158203125e-07 ;  /* 0x00000008ff037431 */ /* 0x000fe200000001ff */
[C---:B------:R-:W-:Y:S01]  /*01f0*/  IADD3 R54, PT, PT, R5.reuse, 0x10, RZ ;  /* 0x0000001005367810 */ /* 0x040fe20007ffe0ff */
[----:B------:R-:W3:Y:S01]  /*0200*/  LDCU.64 UR12, c[0x0][0x390] ;  /* 0x00007200ff0c77ac */ /* 0x000ee20008000a00 */
[C---:B------:R-:W-:Y:S01]  /*0210*/  VIADD R12, R5.reuse, 0x20 ;  /* 0x00000020050c7836 */ /* 0x040fe20000000000 */
[----:B------:R-:W-:Y:S01]  /*0220*/  CS2R R42, SRZ ;  /* 0x00000000002a7805 */ /* 0x000fe2000001ff00 */
[----:B------:R-:W-:Y:S01]  /*0230*/  VIADD R6, R4, 0x2200 ;  /* 0x0000220004067836 */ /* 0x000fe20000000000 */
[----:B------:R-:W-:Y:S01]  /*0240*/  UMOV UR4, URZ ;  /* 0x000000ff00047c82 */ /* 0x000fe20008000000 */
[----:B------:R-:W-:-:S02]  /*0250*/  IMAD R2, R5, UR10, R55 ;  /* 0x0000000a05027c24 */ /* 0x000fc4000f8e0237 */
[----:B------:R-:W-:Y:S01]  /*0260*/  IMAD R54, R54, UR10, R55 ;  /* 0x0000000a36367c24 */ /* 0x000fe2000f8e0237 */
[----:B--2---:R-:W-:Y:S01]  /*0270*/  UIADD3 UR5, UP0, UPT, UR6, 0x100, URZ ;  /* 0x0000010006057890 */ /* 0x004fe2000ff1e0ff */
[----:B---3--:R-:W-:-:S03]  /*0280*/  IMAD.WIDE.U32 R2, R2, R3, UR12 ;  /* 0x0000000c02027e25 */ /* 0x008fc6000f8e0003 */
[----:B------:R-:W-:Y:S01]  /*0290*/  UIADD3.X UR6, UPT, UPT, URZ, UR7, URZ, UP0, !UPT ;  /* 0x00000007ff067290 */ /* 0x000fe200087fe4ff */
[----:B0-----:R-:W-:Y:S01]  /*02a0*/  LEA R7, R9, R4, 0x18 ;  /* 0x0000000409077211 */ /* 0x001fe200078ec0ff */
[----:B------:R-:W-:Y:S01]  /*02b0*/  IMAD R4, R13, UR10, R0 ;  /* 0x0000000a0d047c24 */ /* 0x000fe2000f8e0200 */
[----:B------:R-:W-:Y:S02]  /*02c0*/  LEA R6, R9, R6, 0x18 ;  /* 0x0000000609067211 */ /* 0x000fe400078ec0ff */
[----:B------:R-:W-:Y:S01]  /*02d0*/  IADD3 R9, PT, PT, R5, 0x30, RZ ;  /* 0x0000003005097810 */ /* 0x000fe20007ffe0ff */
[----:B------:R-:W-:Y:S02]  /*02e0*/  IMAD R7, R55, 0x88, R7 ;  /* 0x0000008837077824 */ /* 0x000fe400078e0207 */
[----:B------:R-:W-:Y:S02]  /*02f0*/  IMAD R8, R13, 0x8, R6 ;  /* 0x000000080d087824 */ /* 0x000fe400078e0206 */
[--C-:B------:R-:W-:Y:S01]  /*0300*/  IMAD R6, R9, UR10, R55.reuse ;  /* 0x0000000a09067c24 */ /* 0x100fe2000f8e0237 */
[----:B------:R-:W-:Y:S01]  /*0310*/  LEA R56, R13, R7, 0x3 ;  /* 0x000000070d387211 */ /* 0x000fe200078e18ff */
[----:B------:R-:W-:-:S02]  /*0320*/  IMAD R9, R12, UR10, R55 ;  /* 0x0000000a0c097c24 */ /* 0x000fc4000f8e0237 */
[----:B------:R-:W-:-:S07]  /*0330*/  IMAD R55, R55, 0x208, R8 ;  /* 0x0000020837377824 */ /* 0x000fce00078e0208 */
.L_x_1:
[----:B------:R-:W-:Y:S01]  /*0340*/  MOV R47, UR6 ;  /* 0x00000006002f7c02 */ /* 0x000fe20008000f00 */
[----:B------:R-:W-:Y:S01]  /*0350*/  IMAD.U32 R46, RZ, RZ, UR5 ;  /* 0x00000005ff2e7e24 */ /* 0x000fe2000f8e00ff */
[----:B------:R-:W-:Y:S01]  /*0360*/  MOV R58, 0x8 ;  /* 0x00000008003a7802 */ /* 0x000fe20000000f00 */
[----:B------:R-:W-:Y:S01]  /*0370*/  IMAD.MOV.U32 R51, RZ, RZ, 0x8 ;  /* 0x00000008ff337424 */ /* 0x000fe200078e00ff */
[----:B-1----:R-:W2:Y:S01]  /*0380*/  LDG.E.64 R44, desc[UR8][R2.64] ;  /* 0x00000008022c7981 */ /* 0x002ea2000c1e1b00 */
[----:B------:R-:W-:-:S05]  /*0390*/  IMAD.WIDE R46, R4, 0x8, R46 ;  /* 0x00000008042e7825 */ /* 0x000fca00078e022e */
[----:B------:R-:W3:Y:S01]  /*03a0*/  LDG.E.64 R12, desc[UR8][R46.64+-0x100] ;  /* 0xffff00082e0c7981 */ /* 0x000ee2000c1e1b00 */
[----:B------:R-:W-:Y:S02]  /*03b0*/  IMAD.MOV.U32 R61, RZ, RZ, 0x8 ;  /* 0x00000008ff3d7424 */ /* 0x000fe400078e00ff */
[----:B------:R-:W-:Y:S01]  /*03c0*/  IMAD.WIDE R50, R6, R51, UR12 ;  /* 0x0000000c06327e25 */ /* 0x000fe2000f8e0233 */
[----:B------:R-:W4:Y:S03]  /*03d0*/  LDG.E.64 R22, desc[UR8][R46.64+-0x80] ;  /* 0xffff80082e167981 */ /* 0x000f26000c1e1b00 */
[----:B------:R-:W-:Y:S01]  /*03e0*/  IMAD.WIDE R58, R9, R58, UR12 ;  /* 0x0000000c093a7e25 */ /* 0x000fe2000f8e023a */
[----:B------:R-:W5:Y:S03]  /*03f0*/  LDG.E.64 R52, desc[UR8][R46.64] ;  /* 0x000000082e347981 */ /* 0x000f66000c1e1b00 */
[----:B------:R-:W-:Y:S01]  /*0400*/  IMAD.WIDE R60, R54, R61, UR12 ;  /* 0x0000000c363c7e25 */ /* 0x000fe2000f8e023d */
[----:B------:R-:W2:Y:S04]  /*0410*/  LDG.E.64 R50, desc[UR8][R50.64] ;  /* 0x0000000832327981 */ /* 0x000ea8000c1e1b00 */
[----:B------:R-:W2:Y:S04]  /*0420*/  LDG.E.64 R58, desc[UR8][R58.64] ;  /* 0x000000083a3a7981 */ /* 0x000ea8000c1e1b00 */
[----:B------:R-:W2:Y:S04]  /*0430*/  LDG.E.64 R60, desc[UR8][R60.64] ;  /* 0x000000083c3c7981 */ /* 0x000ea8000c1e1b00 */
[----:B---3--:R0:W-:Y:S04]  /*0440*/  STS.64 [R56], R12 ;  /* 0x0000000c38007388 */ /* 0x0081e80000000a00 */
[----:B0-----:R-:W3:Y:S04]  /*0450*/  LDG.E.64 R12, desc[UR8][R46.64+0x80] ;  /* 0x000080082e0c7981 */ /* 0x001ee8000c1e1b00 */
[----:B----4-:R-:W-:Y:S04]  /*0460*/  STS.64 [R56+0x880], R22 ;  /* 0x0008801638007388 */ /* 0x010fe80000000a00 */
[----:B-----5:R-:W-:Y:S04]  /*0470*/  STS.64 [R56+0x1100], R52 ;  /* 0x0011003438007388 */ /* 0x020fe80000000a00 */
[----:B---3--:R-:W-:Y:S04]  /*0480*/  STS.64 [R56+0x1980], R12 ;  /* 0x0019800c38007388 */ /* 0x008fe80000000a00 */
[----:B--2---:R-:W-:Y:S04]  /*0490*/  STS.64 [R55+0x180], R50 ;  /* 0x0001803237007388 */ /* 0x004fe80000000a00 */
[----:B------:R-:W-:Y:S04]  /*04a0*/  STS.64 [R55+0x100], R58 ;  /* 0x0001003a37007388 */ /* 0x000fe80000000a00 */
[----:B------:R-:W-:Y:S04]  /*04b0*/  STS.64 [R55+0x80], R60 ;  /* 0x0000803c37007388 */ /* 0x000fe80000000a00 */
[----:B------:R-:W-:Y:S01]  /*04c0*/  STS.64 [R55], R44 ;  /* 0x0000002c37007388 */ /* 0x000fe20000000a00 */
[----:B------:R-:W-:Y:S06]  /*04d0*/  BAR.SYNC.DEFER_BLOCKING 0x0 ;  /* 0x0000000000007b1d */ /* 0x000fec0000010000 */
[----:B------:R-:W-:Y:S04]  /*04e0*/  LDS.64 R46, [R8] ;  /* 0x00000000082e7984 */ /* 0x000fe80000000a00 */
[----:B------:R-:W0:Y:S04]  /*04f0*/  LDS.64 R44, [R7] ;  /* 0x00000000072c7984 */ /* 0x000e280000000a00 */
[----:B------:R-:W1:Y:S04]  /*0500*/  LDS.64 R12, [R7+0x880] ;  /* 0x00088000070c7984 */ /* 0x000e680000000a00 */
[----:B------:R-:W2:Y:S04]  /*0510*/  LDS.64 R22, [R7+0x1100] ;  /* 0x0011000007167984 */ /* 0x000ea80000000a00 */
[----:B------:R-:W3:Y:S04]  /*0520*/  LDS.64 R52, [R7+0x1980] ;  /* 0x0019800007347984 */ /* 0x000ee80000000a00 */
[----:B------:R-:W4:Y:S04]  /*0530*/  LDS.64 R58, [R8+0x80] ;  /* 0x00008000083a7984 */ /* 0x000f280000000a00 */
[----:B------:R-:W5:Y:S04]  /*0540*/  LDS.64 R50, [R8+0x100] ;  /* 0x0001000008327984 */ /* 0x000f680000000a00 */
[----:B------:R-:W-:Y:S01]  /*0550*/  LDS.64 R60, [R8+0x208] ;  /* 0x00020800083c7984 */ /* 0x000fe20000000a00 */
[----:B0-----:R-:W-:-:S02]  /*0560*/  DFMA R14, R46, R44, R14 ;  /* 0x0000002c2e0e722b */ /* 0x001fc4000000000e */
[C---:B-1----:R-:W-:Y:S02]  /*0570*/  DFMA R16, R46.reuse, R12, R16 ;  /* 0x0000000c2e10722b */ /* 0x042fe40000000010 */
[C---:B--2---:R-:W-:Y:S02]  /*0580*/  DFMA R18, R46.reuse, R22, R18 ;  /* 0x000000162e12722b */ /* 0x044fe40000000012 */
[----:B---3--:R-:W-:Y:S01]  /*0590*/  DFMA R20, R46, R52, R20 ;  /* 0x000000342e14722b */ /* 0x008fe20000000014 */
[----:B------:R-:W0:Y:S01]  /*05a0*/  LDS.64 R46, [R8+0x180] ;  /* 0x00018000082e7984 */ /* 0x000e220000000a00 */
[-C--:B----4-:R-:W-:Y:S02]  /*05b0*/  DFMA R26, R12, R58.reuse, R26 ;  /* 0x0000003a0c1a722b */ /* 0x090fe4000000001a */
[----:B------:R-:W-:Y:S02]  /*05c0*/  DFMA R30, R52, R58, R30 ;  /* 0x0000003a341e722b */ /* 0x000fe4000000001e */
[----:B-----5:R-:W-:-:S02]  /*05d0*/  DFMA R34, R12, R50, R34 ;  /* 0x000000320c22722b */ /* 0x020fc40000000022 */
[----:B------:R-:W-:Y:S02]  /*05e0*/  DFMA R38, R52, R50, R38 ;  /* 0x000000323426722b */ /* 0x000fe40000000026 */
[-C--:B------:R-:W-:Y:S02]  /*05f0*/  DFMA R24, R44, R58.reuse, R24 ;  /* 0x0000003a2c18722b */ /* 0x080fe40000000018 */
[----:B------:R-:W-:Y:S02]  /*0600*/  DFMA R28, R22, R58, R28 ;  /* 0x0000003a161c722b */ /* 0x000fe4000000001c */
[-C--:B------:R-:W-:Y:S01]  /*0610*/  DFMA R32, R44, R50.reuse, R32 ;  /* 0x000000322c20722b */ /* 0x080fe20000000020 */
[----:B------:R-:W-:Y:S01]  /*0620*/  LDS.64 R58, [R8+0x288] ;  /* 0x00028800083a7984 */ /* 0x000fe20000000a00 */
[----:B------:R-:W-:-:S03]  /*0630*/  DFMA R36, R22, R50, R36 ;  /* 0x000000321624722b */ /* 0x000fc60000000024 */
[----:B------:R-:W1:Y:S01]  /*0640*/  LDS.64 R50, [R7+0x1988] ;  /* 0x0019880007327984 */ /* 0x000e620000000a00 */
[-C--:B0-----:R-:W-:Y:S02]  /*0650*/  DFMA R40, R44, R46.reuse, R40 ;  /* 0x0000002e2c28722b */ /* 0x081fe40000000028 */
[-C--:B------:R-:W-:Y:S01]  /*0660*/  DFMA R12, R12, R46.reuse, R48 ;  /* 0x0000002e0c0c722b */ /* 0x080fe20000000030 */
[----:B------:R-:W0:Y:S01]  /*0670*/  LDS.64 R44, [R7+0x888] ;  /* 0x00088800072c7984 */ /* 0x000e220000000a00 */
[-C--:B------:R-:W-:Y:S02]  /*0680*/  DFMA R10, R22, R46.reuse, R10 ;  /* 0x0000002e160a722b */ /* 0x080fe4000000000a */
[----:B------:R-:W-:Y:S01]  /*0690*/  DFMA R52, R52, R46, R42 ;  /* 0x0000002e3434722b */ /* 0x000fe2000000002a */
[----:B------:R-:W2:Y:S04]  /*06a0*/  LDS.64 R48, [R7+0x8] ;  /* 0x0000080007307984 */ /* 0x000ea80000000a00 */
[----:B------:R-:W3:Y:S04]  /*06b0*/  LDS.64 R22, [R7+0x1108] ;  /* 0x0011080007167984 */ /* 0x000ee80000000a00 */
[----:B------:R-:W4:Y:S04]  /*06c0*/  LDS.64 R42, [R8+0x308] ;  /* 0x00030800082a7984 */ /* 0x000f280000000a00 */
[----:B------:R-:W5:Y:S01]  /*06d0*/  LDS.64 R46, [R8+0x388] ;  /* 0x00038800082e7984 */ /* 0x000f620000000a00 */
[----:B-1----:R-:W-:-:S02]  /*06e0*/  DFMA R20, R60, R50, R20 ;  /* 0x000000323c14722b */ /* 0x002fc40000000014 */
[----:B------:R-:W-:Y:S02]  /*06f0*/  DFMA R30, R50, R58, R30 ;  /* 0x0000003a321e722b */ /* 0x000fe4000000001e */
[----:B0-----:R-:W-:Y:S02]  /*0700*/  DFMA R16, R60, R44, R16 ;  /* 0x0000002c3c10722b */ /* 0x001fe40000000010 */
[----:B------:R-:W-:Y:S02]  /*0710*/  DFMA R26, R44, R58, R26 ;  /* 0x0000003a2c1a722b */ /* 0x000fe4000000001a */
[----:B--2---:R-:W-:Y:S02]  /*0720*/  DFMA R14, R60, R48, R14 ;  /* 0x000000303c0e722b */ /* 0x004fe4000000000e */
[----:B------:R-:W-:Y:S02]  /*0730*/  DFMA R24, R48, R58, R24 ;  /* 0x0000003a3018722b */ /* 0x000fe40000000018 */
[----:B---3--:R-:W-:-:S02]  /*0740*/  DFMA R18, R60, R22, R18 ;  /* 0x000000163c12722b */ /* 0x008fc40000000012 */
[----:B------:R-:W-:Y:S01]  /*0750*/  DFMA R28, R22, R58, R28 ;  /* 0x0000003a161c722b */ /* 0x000fe2000000001c */
[----:B------:R-:W-:Y:S01]  /*0760*/  LDS.64 R60, [R8+0x410] ;  /* 0x00041000083c7984 */ /* 0x000fe20000000a00 */
[-C--:B----4-:R-:W-:Y:S02]  /*0770*/  DFMA R32, R48, R42.reuse, R32 ;  /* 0x0000002a3020722b */ /* 0x090fe40000000020 */
[-C--:B------:R-:W-:Y:S01]  /*0780*/  DFMA R34, R44, R42.reuse, R34 ;  /* 0x0000002a2c22722b */ /* 0x080fe20000000022 */
[----:B------:R-:W-:Y:S01]  /*0790*/  LDS.64 R58, [R8+0x490] ;  /* 0x00049000083a7984 */ /* 0x000fe20000000a00 */
[----:B------:R-:W-:Y:S02]  /*07a0*/  DFMA R36, R22, R42, R36 ;  /* 0x0000002a1624722b */ /* 0x000fe40000000024 */
[-C--:B-----5:R-:W-:Y:S02]  /*07b0*/  DFMA R48, R48, R46.reuse, R40 ;  /* 0x0000002e3030722b */ /* 0x0a0fe40000000028 */
[-C--:B------:R-:W-:Y:S01]  /*07c0*/  DFMA R44, R44, R46.reuse, R12 ;  /* 0x0000002e2c2c722b */ /* 0x080fe2000000000c */
[----:B------:R-:W0:Y:S01]  /*07d0*/  LDS.64 R40, [R7+0x10] ;  /* 0x0000100007287984 */ /* 0x000e220000000a00 */
[----:B------:R-:W-:-:S02]  /*07e0*/  DFMA R22, R22, R46, R10 ;  /* 0x0000002e1616722b */ /* 0x000fc4000000000a */
[C---:B------:R-:W-:Y:S01]  /*07f0*/  DFMA R38, R50.reuse, R42, R38 ;  /* 0x0000002a3226722b */ /* 0x040fe20000000026 */
[----:B------:R-:W1:Y:S01]  /*0800*/  LDS.64 R12, [R7+0x890] ;  /* 0x00089000070c7984 */ /* 0x000e620000000a00 */
[----:B------:R-:W-:-:S03]  /*0810*/  DFMA R46, R50, R46, R52 ;  /* 0x0000002e322e722b */ /* 0x000fc60000000034 */
[----:B------:R-:W2:Y:S04]  /*0820*/  LDS.64 R10, [R7+0x1110] ;  /* 0x00111000070a7984 */ /* 0x000ea80000000a00 */
[----:B------:R-:W3:Y:S04]  /*0830*/  LDS.64 R50, [R8+0x510] ;  /* 0x0005100008327984 */ /* 0x000ee80000000a00 */
[----:B------:R-:W4:Y:S04]  /*0840*/  LDS.64 R52, [R8+0x590] ;  /* 0x0005900008347984 */ /* 0x000f280000000a00 */
[----:B------:R-:W5:Y:S01]  /*0850*/  LDS.64 R42, [R7+0x1990] ;  /* 0x00199000072a7984 */ /* 0x000f620000000a00 */
[----:B0-----:R-:W-:-:S02]  /*0860*/  DFMA R14, R60, R40, R14 ;  /* 0x000000283c0e722b */ /* 0x001fc4000000000e */
[----:B------:R-:W-:Y:S02]  /*0870*/  DFMA R24, R40, R58, R24 ;  /* 0x0000003a2818722b */ /* 0x000fe40000000018 */
[----:B-1----:R-:W-:Y:S02]  /*0880*/  DFMA R16, R60, R12, R16 ;  /* 0x0000000c3c10722b */ /* 0x002fe40000000010 */
[----:B------:R-:W-:Y:S02]  /*0890*/  DFMA R26, R12, R58, R26 ;  /* 0x0000003a0c1a722b */ /* 0x000fe4000000001a */
[----:B--2---:R-:W-:Y:S02]  /*08a0*/  DFMA R18, R60, R10, R18 ;  /* 0x0000000a3c12722b */ /* 0x004fe40000000012 */
[----:B------:R-:W-:Y:S02]  /*08b0*/  DFMA R28, R10, R58, R28 ;  /* 0x0000003a0a1c722b */ /* 0x000fe4000000001c */
[----:B---3--:R-:W-:-:S02]  /*08c0*/  DFMA R32, R40, R50, R32 ;  /* 0x000000322820722b */ /* 0x008fc40000000020 */
[-C--:B------:R-:W-:Y:S02]  /*08d0*/  DFMA R34, R12, R50.reuse, R34 ;  /* 0x000000320c22722b */ /* 0x080fe40000000022 */
[----:B------:R-:W-:Y:S02]  /*08e0*/  DFMA R36, R10, R50, R36 ;  /* 0x000000320a24722b */ /* 0x000fe40000000024 */
[-C--:B----4-:R-:W-:Y:S02]  /*08f0*/  DFMA R40, R40, R52.reuse, R48 ;  /* 0x000000342828722b */ /* 0x090fe40000000030 */
[-C--:B------:R-:W-:Y:S01]  /*0900*/  DFMA R12, R12, R52.reuse, R44 ;  /* 0x000000340c0c722b */ /* 0x080fe2000000002c */
[----:B------:R-:W-:Y:S01]  /*0910*/  LDS.64 R48, [R7+0x18] ;  /* 0x0000180007307984 */ /* 0x000fe20000000a00 */
[----:B------:R-:W-:Y:S02]  /*0920*/  DFMA R10, R10, R52, R22 ;  /* 0x000000340a0a722b */ /* 0x000fe40000000016 */
[----:B-----5:R-:W-:Y:S01]  /*0930*/  DFMA R20, R60, R42, R20 ;  /* 0x0000002a3c14722b */ /* 0x020fe20000000014 */
[----:B------:R-:W-:Y:S01]  /*0940*/  LDS.64 R44, [R7+0x898] ;  /* 0x00089800072c7984 */ /* 0x000fe20000000a00 */
[----:B------:R-:W-:-:S02]  /*0950*/  DFMA R30, R42, R58, R30 ;  /* 0x0000003a2a1e722b */ /* 0x000fc4000000001e */
[C---:B------:R-:W-:Y:S01]  /*0960*/  DFMA R38, R42.reuse, R50, R38 ;  /* 0x000000322a26722b */ /* 0x040fe20000000026 */
[----:B------:R-:W0:Y:S01]  /*0970*/  LDS.64 R60, [R8+0x618] ;  /* 0x00061800083c7984 */ /* 0x000e220000000a00 */
[----:B------:R-:W-:-:S03]  /*0980*/  DFMA R52, R42, R52, R46 ;  /* 0x000000342a34722b */ /* 0x000fc6000000002e */
[----:B------:R-:W1:Y:S04]  /*0990*/  LDS.64 R22, [R7+0x1118] ;  /* 0x0011180007167984 */ /* 0x000e680000000a00 */
[----:B------:R-:W2:Y:S04]  /*09a0*/  LDS.64 R58, [R8+0x698] ;  /* 0x00069800083a7984 */ /* 0x000ea80000000a00 */
[----:B------:R-:W3:Y:S04]  /*09b0*/  LDS.64 R42, [R8+0x718] ;  /* 0x00071800082a7984 */ /* 0x000ee80000000a00 */
[----:B------:R-:W4:Y:S04]  /*09c0*/  LDS.64 R46, [R8+0x798] ;  /* 0x00079800082e7984 */ /* 0x000f280000000a00 */
[----:B------:R-:W5:Y:S01]  /*09d0*/  LDS.64 R50, [R7+0x1998] ;  /* 0x0019980007327984 */ /* 0x000f620000000a00 */
[----:B0-----:R-:W-:-:S02]  /*09e0*/  DFMA R14, R60, R48, R14 ;  /* 0x000000303c0e722b */ /* 0x001fc4000000000e */
[C---:B------:R-:W-:Y:S02]  /*09f0*/  DFMA R16, R60.reuse, R44, R16 ;  /* 0x0000002c3c10722b */ /* 0x040fe40000000010 */
[----:B-1----:R-:W-:Y:S02]  /*0a00*/  DFMA R18, R60, R22, R18 ;  /* 0x000000163c12722b */ /* 0x002fe40000000012 */
[-C--:B--2---:R-:W-:Y:S02]  /*0a10*/  DFMA R24, R48, R58.reuse, R24 ;  /* 0x0000003a3018722b */ /* 0x084fe40000000018 */
[-C--:B------:R-:W-:Y:S02]  /*0a20*/  DFMA R26, R44, R58.reuse, R26 ;  /* 0x0000003a2c1a722b */ /* 0x080fe4000000001a */
        /* <DEDUP_REMOVED lines=260> */
[----:B------:R-:W-:Y:S02]  /*1a70*/  DFMA R14, R60, R40, R14 ;  /* 0x000000283c0e722b */ /* 0x000fe4000000000e */
[-C--:B-1----:R-:W-:Y:S02]  /*1a80*/  DFMA R26, R42, R58.reuse, R26 ;  /* 0x0000003a2a1a722b */ /* 0x082fe4000000001a */
[----:B------:R-:W-:Y:S02]  /*1a90*/  DFMA R24, R40, R58, R24 ;  /* 0x0000003a2818722b */ /* 0x000fe40000000018 */
[-C--:B--2---:R-:W-:Y:S02]  /*1aa0*/  DFMA R34, R42, R52.reuse, R34 ;  /* 0x000000342a22722b */ /* 0x084fe40000000022 */
[----:B------:R-:W-:Y:S02]  /*1ab0*/  DFMA R32, R40, R52, R32 ;  /* 0x000000342820722b */ /* 0x000fe40000000020 */
[----:B---3--:R-:W-:-:S02]  /*1ac0*/  DFMA R18, R60, R46, R18 ;  /* 0x0000002e3c12722b */ /* 0x008fc40000000012 */
[----:B------:R-:W-:Y:S02]  /*1ad0*/  DFMA R28, R46, R58, R28 ;  /* 0x0000003a2e1c722b */ /* 0x000fe4000000001c */
[----:B----4-:R-:W-:Y:S02]  /*1ae0*/  DFMA R20, R60, R10, R20 ;  /* 0x0000000a3c14722b */ /* 0x010fe40000000014 */
[C---:B------:R-:W-:Y:S01]  /*1af0*/  DFMA R30, R10.reuse, R58, R30 ;  /* 0x0000003a0a1e722b */ /* 0x040fe2000000001e */
[----:B------:R-:W-:Y:S01]  /*1b00*/  LDS.64 R60, [R8+0x1e78] ;  /* 0x001e7800083c7984 */ /* 0x000fe20000000a00 */
[----:B------:R-:W-:Y:S02]  /*1b10*/  DFMA R38, R10, R52, R38 ;  /* 0x000000340a26722b */ /* 0x000fe40000000026 */
[-C--:B-----5:R-:W-:Y:S01]  /*1b20*/  DFMA R42, R42, R22.reuse, R48 ;  /* 0x000000162a2a722b */ /* 0x0a0fe20000000030 */
[----:B------:R-:W-:Y:S01]  /*1b30*/  LDS.64 R58, [R8+0x1ef8] ;  /* 0x001ef800083a7984 */ /* 0x000fe20000000a00 */
[----:B------:R-:W-:-:S02]  /*1b40*/  DFMA R12, R10, R22, R12 ;  /* 0x000000160a0c722b */ /* 0x000fc4000000000c */
[-C--:B------:R-:W-:Y:S01]  /*1b50*/  DFMA R40, R40, R22.reuse, R50 ;  /* 0x000000162828722b */ /* 0x080fe20000000032 */
[----:B------:R-:W0:Y:S01]  /*1b60*/  LDS.64 R48, [R7+0x8f8] ;  /* 0x0008f80007307984 */ /* 0x000e220000000a00 */
[----:B------:R-:W-:-:S03]  /*1b70*/  DFMA R44, R46, R22, R44 ;  /* 0x000000162e2c722b */ /* 0x000fc6000000002c */
[----:B------:R-:W1:Y:S04]  /*1b80*/  LDS.64 R10, [R8+0x1f78] ;  /* 0x001f7800080a7984 */ /* 0x000e680000000a00 */
[----:B------:R-:W2:Y:S01]  /*1b90*/  LDS.64 R22, [R8+0x1ff8] ;  /* 0x001ff80008167984 */ /* 0x000ea20000000a00 */
[----:B------:R-:W-:-:S03]  /*1ba0*/  DFMA R36, R46, R52, R36 ;  /* 0x000000342e24722b */ /* 0x000fc60000000024 */
[----:B------:R-:W3:Y:S04]  /*1bb0*/  LDS.64 R46, [R7+0x78] ;  /* 0x00007800072e7984 */ /* 0x000ee80000000a00 */
[----:B------:R-:W4:Y:S04]  /*1bc0*/  LDS.64 R50, [R7+0x1178] ;  /* 0x0011780007327984 */ /* 0x000f280000000a00 */
[----:B------:R-:W5:Y:S01]  /*1bd0*/  LDS.64 R52, [R7+0x19f8] ;  /* 0x0019f80007347984 */ /* 0x000f620000000a00 */
[----:B------:R-:W-:-:S04]  /*1be0*/  UIADD3 UR4, UPT, UPT, UR4, 0x10, URZ ;  /* 0x0000001004047890 */ /* 0x000fc8000fffe0ff */
[----:B------:R-:W-:Y:S01]  /*1bf0*/  UISETP.GE.AND UP0, UPT, UR4, UR10, UPT ;  /* 0x0000000a0400728c */ /* 0x000fe2000bf06270 */
[----:B------:R-:W-:Y:S01]  /*1c00*/  IADD3 R2, P0, PT, R2, 0x80, RZ ;  /* 0x0000008002027810 */ /* 0x000fe20007f1e0ff */
[----:B------:R-:W-:Y:S01]  /*1c10*/  VIADD R6, R6, 0x10 ;  /* 0x0000001006067836 */ /* 0x000fe20000000000 */
[----:B------:R-:W-:Y:S01]  /*1c20*/  IADD3 R9, PT, PT, R9, 0x10, RZ ;  /* 0x0000001009097810 */ /* 0x000fe20007ffe0ff */
[----:B------:R-:W-:Y:S01]  /*1c30*/  VIADD R54, R54, 0x10 ;  /* 0x0000001036367836 */ /* 0x000fe20000000000 */
[----:B------:R-:W-:Y:S01]  /*1c40*/  IADD3.X R3, PT, PT, RZ, R3, RZ, P0, !PT ;  /* 0x00000003ff037210 */ /* 0x000fe200007fe4ff */
[----:B0-----:R-:W-:Y:S02]  /*1c50*/  DFMA R16, R60, R48, R16 ;  /* 0x000000303c10722b */ /* 0x001fe40000000010 */
[C---:B------:R-:W-:Y:S02]  /*1c60*/  DFMA R26, R48.reuse, R58, R26 ;  /* 0x0000003a301a722b */ /* 0x040fe4000000001a */
[----:B-1----:R-:W-:-:S02]  /*1c70*/  DFMA R34, R48, R10, R34 ;  /* 0x0000000a3022722b */ /* 0x002fc40000000022 */
[----:B--2---:R-:W-:Y:S01]  /*1c80*/  DFMA R48, R48, R22, R42 ;  /* 0x000000163030722b */ /* 0x004fe2000000002a */
[----:B------:R-:W-:Y:S01]  /*1c90*/  MOV R43, UR10 ;  /* 0x0000000a002b7c02 */ /* 0x000fe20008000f00 */
[----:B---3--:R-:W-:Y:S02]  /*1ca0*/  DFMA R32, R46, R10, R32 ;  /* 0x0000000a2e20722b */ /* 0x008fe40000000020 */
[----:B------:R-:W-:Y:S02]  /*1cb0*/  DFMA R14, R60, R46, R14 ;  /* 0x0000002e3c0e722b */ /* 0x000fe4000000000e */
[----:B------:R-:W-:Y:S01]  /*1cc0*/  IMAD R4, R43, 0x10, R4 ;  /* 0x000000102b047824 */ /* 0x000fe200078e0204 */
[----:B----4-:R-:W-:Y:S02]  /*1cd0*/  DFMA R36, R50, R10, R36 ;  /* 0x0000000a3224722b */ /* 0x010fe40000000024 */
[----:B------:R-:W-:Y:S02]  /*1ce0*/  DFMA R18, R60, R50, R18 ;  /* 0x000000323c12722b */ /* 0x000fe40000000012 */
[----:B-----5:R-:W-:-:S02]  /*1cf0*/  DFMA R38, R52, R10, R38 ;  /* 0x0000000a3426722b */ /* 0x020fc40000000026 */
[----:B------:R-:W-:Y:S02]  /*1d00*/  DFMA R20, R60, R52, R20 ;  /* 0x000000343c14722b */ /* 0x000fe40000000014 */
[-C--:B------:R-:W-:Y:S02]  /*1d10*/  DFMA R24, R46, R58.reuse, R24 ;  /* 0x0000003a2e18722b */ /* 0x080fe40000000018 */
[-C--:B------:R-:W-:Y:S02]  /*1d20*/  DFMA R28, R50, R58.reuse, R28 ;  /* 0x0000003a321c722b */ /* 0x080fe4000000001c */
[----:B------:R-:W-:Y:S02]  /*1d30*/  DFMA R30, R52, R58, R30 ;  /* 0x0000003a341e722b */ /* 0x000fe4000000001e */
[-C--:B------:R-:W-:Y:S02]  /*1d40*/  DFMA R40, R46, R22.reuse, R40 ;  /* 0x000000162e28722b */ /* 0x080fe40000000028 */
[----:B------:R-:W-:-:S02]  /*1d50*/  DFMA R10, R50, R22, R44 ;  /* 0x00000016320a722b */ /* 0x000fc4000000002c */
[----:B------:R-:W-:Y:S01]  /*1d60*/  DFMA R42, R52, R22, R12 ;  /* 0x00000016342a722b */ /* 0x000fe2000000000c */
[----:B------:R-:W-:Y:S06]  /*1d70*/  BAR.SYNC.DEFER_BLOCKING 0x0 ;  /* 0x0000000000007b1d */ /* 0x000fec0000010000 */
[----:B------:R-:W-:Y:S05]  /*1d80*/  BRA.U !UP0, `(.L_x_1) ;  /* 0xffffffe5086c7547 */ /* 0x000fea000b83ffff */
.L_x_0:
[----:B------:R-:W0:Y:S01]  /*1d90*/  LDC.64 R8, c[0x0][0x398] ;  /* 0x0000e600ff087b82 */ /* 0x000e220000000a00 */
[----:B------:R-:W-:Y:S01]  /*1da0*/  IMAD R5, R5, UR10, R0 ;  /* 0x0000000a05057c24 */ /* 0x000fe2000f8e0200 */
[----:B------:R-:W-:Y:S01]  /*1db0*/  MOV R0, UR10 ;  /* 0x0000000a00007c02 */ /* 0x000fe20008000f00 */
[----:B------:R-:W-:-:S03]  /*1dc0*/  IMAD.U32 R4, RZ, RZ, UR10 ;  /* 0x0000000aff047e24 */ /* 0x000fc6000f8e00ff */
[----:B------:R-:W-:Y:S01]  /*1dd0*/  LEA R7, R0, R5, 0x4 ;  /* 0x0000000500077211 */ /* 0x000fe200078e20ff */
[----:B------:R-:W-:-:S05]  /*1de0*/  IMAD R13, R4, 0x20, R5 ;  /* 0x00000020040d7824 */ /* 0x000fca00078e0205 */
[----:B------:R-:W-:Y:S01]  /*1df0*/  LEA R23, R0, R13, 0x4 ;  /* 0x0000000d00177211 */ /* 0x000fe200078e20ff */
[----:B0-----:R-:W-:-:S04]  /*1e00*/  IMAD.WIDE R2, R5, 0x8, R8 ;  /* 0x0000000805027825 */ /* 0x001fc800078e0208 */
[--C-:B------:R-:W-:Y:S01]  /*1e10*/  IMAD.WIDE R4, R7, 0x8, R8.reuse ;  /* 0x0000000807047825 */ /* 0x100fe200078e0208 */
[----:B-1----:R-:W-:Y:S03]  /*1e20*/  STG.E.64 desc[UR8][R2.64], R14 ;  /* 0x0000000e02007986 */ /* 0x002fe6000c101b08 */
[--C-:B------:R-:W-:Y:S01]  /*1e30*/  IMAD.WIDE R6, R13, 0x8, R8.reuse ;  /* 0x000000080d067825 */ /* 0x100fe200078e0208 */
[----:B------:R-:W-:Y:S03]  /*1e40*/  STG.E.64 desc[UR8][R2.64+0x80], R16 ;  /* 0x0000801002007986 */ /* 0x000fe6000c101b08 */
[----:B------:R-:W-:Y:S01]  /*1e50*/  IMAD.WIDE R8, R23, 0x8, R8 ;  /* 0x0000000817087825 */ /* 0x000fe200078e0208 */
[----:B------:R-:W-:Y:S04]  /*1e60*/  STG.E.64 desc[UR8][R2.64+0x100], R18 ;  /* 0x0001001202007986 */ /* 0x000fe8000c101b08 */
        /* <DEDUP_REMOVED lines=12> */
[----:B------:R-:W-:Y:S01]  /*1f30*/  STG.E.64 desc[UR8][R8.64+0x180], R42 ;  /* 0x0001802a08007986 */ /* 0x000fe2000c101b08 */
[----:B------:R-:W-:Y:S05]  /*1f40*/  EXIT ;  /* 0x000000000000794d */ /* 0x000fea0003800000 */
.L_x_2:
[----:B------:R-:W-:-:S00]  /*1f50*/  BRA `(.L_x_2) ;  /* 0xfffffffc00fc7947 */ /* 0x000fc0000383ffff */
[----:B------:R-:W-:-:S00]  /*1f60*/  NOP ;  /* 0x0000000000007918 */ /* 0x000fc00000000000 */
        /* <DEDUP_REMOVED lines=9> */
.L_x_3:


//--------------------- .nv.shared._Z10GPU_shmem2iPKdS0_Pd --------------------------
	.section	.nv.shared._Z10GPU_shmem2iPKdS0_Pd,"aw",@nobits
	.sectionflags	@""
	.align	8
.nv.shared._Z10GPU_shmem2iPKdS0_Pd:
	.zero		18048


//--------------------- .nv.shared.reserved.0     --------------------------
	.section	.nv.shared.reserved.0,"aw",@nobits
	.weak		__nv_reservedSMEM_offset_0_alias
	.size		__nv_reservedSMEM_offset_0_alias, 0, 64
	.other		__nv_reservedSMEM_offset_0_alias,@"STO_CUDA_RESERVED_SHARED STV_DEFAULT"
__nv_reservedSMEM_offset_0_alias:
	.zero		0
	.zero		64


//--------------------- .nv.constant0._Z10GPU_shmem2iPKdS0_Pd --------------------------
	.section	.nv.constant0._Z10GPU_shmem2iPKdS0_Pd,"a",@progbits
	.sectionflags	@""
	.align	4
.nv.constant0._Z10GPU_shmem2iPKdS0_Pd:
	.zero		928


//--------------------- SYMBOLS --------------------------

	.type		.nv.reservedSmem.offset0,@object
	.size		.nv.reservedSmem.offset0,0x4
	.type		.nv.reservedSmem.cap,@object
	.size		.nv.reservedSmem.cap,0x4
